//
// Generated by NVIDIA NVVM Compiler
//
// Compiler Build ID: CL-36424714
// Cuda compilation tools, release 13.0, V13.0.88
// Based on NVVM 20.0.0
//

.version 9.0
.target sm_100
.address_size 64

	// .globl	candidate3
// _ZZ10candidate3E15pad_temp_shared has been demoted
// _ZZ10candidate3E13kernel_shared has been demoted

.visible .entry candidate3(
	.param .u64 .ptr .align 1 candidate3_param_0,
	.param .u64 .ptr .align 1 candidate3_param_1,
	.param .u64 .ptr .align 1 candidate3_param_2
)
.maxntid 196
{
	.local .align 16 .b8 	__local_depot0[64];
	.reg .b64 	%SP;
	.reg .b64 	%SPL;
	.reg .pred 	%p<6>;
	.reg .b16 	%rs<30>;
	.reg .b32 	%r<123>;
	.reg .b32 	%f<209>;
	.reg .b64 	%rd<40>;
	// demoted variable
	.shared .align 4 .b8 _ZZ10candidate3E15pad_temp_shared[25088];
	// demoted variable
	.shared .align 4 .b8 _ZZ10candidate3E13kernel_shared[8192];
	mov.u64 	%SPL, __local_depot0;
	ld.param.u64 	%rd8, [candidate3_param_0];
	ld.param.u64 	%rd9, [candidate3_param_1];
	cvta.to.global.u64 	%rd1, %rd8;
	cvta.to.global.u64 	%rd2, %rd9;
	add.u64 	%rd3, %SPL, 0;
	add.s64 	%rd4, %rd3, 32;
	mov.f32 	%f33, 0f00000000;
	st.local.v4.f32 	[%rd3], {%f33, %f33, %f33, %f33};
	st.local.v4.f32 	[%rd3+32], {%f33, %f33, %f33, %f33};
	st.local.v4.f32 	[%rd3+16], {%f33, %f33, %f33, %f33};
	st.local.v4.f32 	[%rd3+48], {%f33, %f33, %f33, %f33};
	mov.u32 	%r1, %tid.x;
	cvt.u16.u32 	%rs3, %r1;
	mul.lo.s16 	%rs4, %rs3, 37;
	shr.u16 	%rs5, %rs4, 8;
	sub.s16 	%rs6, %rs3, %rs5;
	and.b16  	%rs7, %rs6, 254;
	shr.u16 	%rs8, %rs7, 1;
	add.s16 	%rs9, %rs8, %rs5;
	shr.u16 	%rs10, %rs9, 2;
	mul.wide.u16 	%r26, %rs10, 14;
	mov.u32 	%r2, %ctaid.x;
	and.b32  	%r27, %r2, 1;
	setp.eq.b32 	%p1, %r27, 1;
	selp.b32 	%r28, 7, 0, %p1;
	mul.lo.s16 	%rs11, %rs10, 7;
	sub.s16 	%rs12, %rs3, %rs11;
	cvt.u32.u16 	%r29, %rs12;
	and.b32  	%r30, %r29, 255;
	add.s32 	%r3, %r28, %r30;
	add.s32 	%r4, %r3, %r26;
	mul.lo.s16 	%rs13, %rs3, 79;
	shr.u16 	%rs14, %rs13, 8;
	sub.s16 	%rs15, %rs3, %rs14;
	and.b16  	%rs16, %rs15, 254;
	shr.u16 	%rs17, %rs16, 1;
	add.s16 	%rs18, %rs17, %rs14;
	shr.u16 	%rs2, %rs18, 5;
	mul.lo.s16 	%rs19, %rs2, 49;
	sub.s16 	%rs20, %rs3, %rs19;
	and.b16  	%rs21, %rs20, 255;
	mul.lo.s16 	%rs22, %rs21, 37;
	shr.u16 	%rs23, %rs22, 8;
	sub.s16 	%rs24, %rs20, %rs23;
	and.b16  	%rs25, %rs24, 254;
	shr.u16 	%rs26, %rs25, 1;
	add.s16 	%rs27, %rs26, %rs23;
	shr.u16 	%rs1, %rs27, 2;
	mad.lo.s16 	%rs28, %rs1, 14, %rs12;
	cvt.u32.u16 	%r31, %rs28;
	and.b32  	%r5, %r31, 255;
	shl.b32 	%r32, %r1, 2;
	and.b32  	%r33, %r1, 63;
	mov.u32 	%r34, _ZZ10candidate3E13kernel_shared;
	add.s32 	%r6, %r34, %r32;
	add.s32 	%r35, %r32, 784;
	and.b32  	%r36, %r35, 1792;
	add.s32 	%r37, %r1, 4;
	and.b32  	%r38, %r37, 63;
	or.b32  	%r7, %r38, %r36;
	add.s32 	%r39, %r32, 1568;
	and.b32  	%r40, %r39, 3840;
	add.s32 	%r41, %r1, 8;
	and.b32  	%r42, %r41, 63;
	or.b32  	%r8, %r42, %r40;
	add.s32 	%r43, %r32, 2352;
	and.b32  	%r44, %r43, 3840;
	add.s32 	%r45, %r1, 12;
	and.b32  	%r46, %r45, 63;
	or.b32  	%r9, %r46, %r44;
	add.s32 	%r47, %r32, 5488;
	and.b32  	%r48, %r47, 7936;
	add.s32 	%r49, %r1, 28;
	and.b32  	%r50, %r49, 63;
	or.b32  	%r10, %r50, %r48;
	add.s32 	%r51, %r32, 6272;
	and.b32  	%r52, %r51, 7936;
	xor.b32  	%r53, %r33, 32;
	or.b32  	%r11, %r53, %r52;
	add.s32 	%r54, %r32, 7056;
	and.b32  	%r55, %r54, 7936;
	add.s32 	%r56, %r1, 36;
	and.b32  	%r57, %r56, 63;
	or.b32  	%r12, %r57, %r55;
	add.s32 	%r58, %r32, 7840;
	and.b32  	%r59, %r58, 7936;
	add.s32 	%r60, %r1, 40;
	and.b32  	%r61, %r60, 63;
	or.b32  	%r13, %r61, %r59;
	mul.wide.u16 	%r62, %rs2, 1024;
	add.s32 	%r63, %r62, %r34;
	add.s32 	%r14, %r63, 4096;
	mov.b32 	%r119, 0;
$L__BB0_1:
	setp.gt.u32 	%p2, %r1, 87;
	bar.sync 	0;
	mad.lo.s32 	%r64, %r119, 12544, %r4;
	mul.wide.u32 	%rd11, %r64, 4;
	add.s64 	%rd12, %rd1, %rd11;
	ld.global.nc.f32 	%f34, [%rd12];
	shl.b32 	%r65, %r1, 2;
	mov.u32 	%r66, _ZZ10candidate3E15pad_temp_shared;
	add.s32 	%r67, %r66, %r65;
	st.shared.f32 	[%r67], %f34;
	ld.global.nc.f32 	%f35, [%rd12+1568];
	st.shared.f32 	[%r67+784], %f35;
	ld.global.nc.f32 	%f36, [%rd12+3136];
	st.shared.f32 	[%r67+1568], %f36;
	ld.global.nc.f32 	%f37, [%rd12+4704];
	st.shared.f32 	[%r67+2352], %f37;
	ld.global.nc.f32 	%f38, [%rd12+6272];
	st.shared.f32 	[%r67+3136], %f38;
	ld.global.nc.f32 	%f39, [%rd12+7840];
	st.shared.f32 	[%r67+3920], %f39;
	ld.global.nc.f32 	%f40, [%rd12+9408];
	st.shared.f32 	[%r67+4704], %f40;
	ld.global.nc.f32 	%f41, [%rd12+10976];
	st.shared.f32 	[%r67+5488], %f41;
	ld.global.nc.f32 	%f42, [%rd12+12544];
	st.shared.f32 	[%r67+6272], %f42;
	ld.global.nc.f32 	%f43, [%rd12+14112];
	st.shared.f32 	[%r67+7056], %f43;
	ld.global.nc.f32 	%f44, [%rd12+15680];
	st.shared.f32 	[%r67+7840], %f44;
	ld.global.nc.f32 	%f45, [%rd12+17248];
	st.shared.f32 	[%r67+8624], %f45;
	ld.global.nc.f32 	%f46, [%rd12+18816];
	st.shared.f32 	[%r67+9408], %f46;
	ld.global.nc.f32 	%f47, [%rd12+20384];
	st.shared.f32 	[%r67+10192], %f47;
	ld.global.nc.f32 	%f48, [%rd12+21952];
	st.shared.f32 	[%r67+10976], %f48;
	ld.global.nc.f32 	%f49, [%rd12+23520];
	st.shared.f32 	[%r67+11760], %f49;
	ld.global.nc.f32 	%f50, [%rd12+25088];
	st.shared.f32 	[%r67+12544], %f50;
	ld.global.nc.f32 	%f51, [%rd12+26656];
	st.shared.f32 	[%r67+13328], %f51;
	ld.global.nc.f32 	%f52, [%rd12+28224];
	st.shared.f32 	[%r67+14112], %f52;
	ld.global.nc.f32 	%f53, [%rd12+29792];
	st.shared.f32 	[%r67+14896], %f53;
	ld.global.nc.f32 	%f54, [%rd12+31360];
	st.shared.f32 	[%r67+15680], %f54;
	ld.global.nc.f32 	%f55, [%rd12+32928];
	st.shared.f32 	[%r67+16464], %f55;
	ld.global.nc.f32 	%f56, [%rd12+34496];
	st.shared.f32 	[%r67+17248], %f56;
	ld.global.nc.f32 	%f57, [%rd12+36064];
	st.shared.f32 	[%r67+18032], %f57;
	ld.global.nc.f32 	%f58, [%rd12+37632];
	st.shared.f32 	[%r67+18816], %f58;
	ld.global.nc.f32 	%f59, [%rd12+39200];
	st.shared.f32 	[%r67+19600], %f59;
	ld.global.nc.f32 	%f60, [%rd12+40768];
	st.shared.f32 	[%r67+20384], %f60;
	ld.global.nc.f32 	%f61, [%rd12+42336];
	st.shared.f32 	[%r67+21168], %f61;
	ld.global.nc.f32 	%f62, [%rd12+43904];
	st.shared.f32 	[%r67+21952], %f62;
	ld.global.nc.f32 	%f63, [%rd12+45472];
	st.shared.f32 	[%r67+22736], %f63;
	ld.global.nc.f32 	%f64, [%rd12+47040];
	st.shared.f32 	[%r67+23520], %f64;
	ld.global.nc.f32 	%f65, [%rd12+48608];
	st.shared.f32 	[%r67+24304], %f65;
	shl.b32 	%r68, %r119, 6;
	shl.b32 	%r69, %r2, 12;
	and.b32  	%r70, %r69, 2147475456;
	add.s32 	%r16, %r68, %r70;
	and.b32  	%r71, %r1, 63;
	and.b32  	%r72, %r65, 768;
	or.b32  	%r73, %r71, %r72;
	add.s32 	%r74, %r16, %r73;
	mul.wide.u32 	%rd13, %r74, 4;
	add.s64 	%rd14, %rd2, %rd13;
	ld.global.nc.f32 	%f66, [%rd14];
	st.shared.f32 	[%r6], %f66;
	add.s32 	%r75, %r16, %r7;
	mul.wide.u32 	%rd15, %r75, 4;
	add.s64 	%rd16, %rd2, %rd15;
	ld.global.nc.f32 	%f67, [%rd16];
	st.shared.f32 	[%r6+784], %f67;
	add.s32 	%r76, %r16, %r8;
	mul.wide.u32 	%rd17, %r76, 4;
	add.s64 	%rd18, %rd2, %rd17;
	ld.global.nc.f32 	%f68, [%rd18];
	st.shared.f32 	[%r6+1568], %f68;
	add.s32 	%r77, %r16, %r9;
	mul.wide.u32 	%rd19, %r77, 4;
	add.s64 	%rd20, %rd2, %rd19;
	ld.global.nc.f32 	%f69, [%rd20];
	st.shared.f32 	[%r6+2352], %f69;
	add.s32 	%r78, %r1, 16;
	and.b32  	%r79, %r78, 63;
	add.s32 	%r80, %r65, 3136;
	and.b32  	%r81, %r80, 7936;
	or.b32  	%r82, %r79, %r81;
	add.s32 	%r83, %r16, %r82;
	mul.wide.u32 	%rd21, %r83, 4;
	add.s64 	%rd22, %rd2, %rd21;
	ld.global.nc.f32 	%f70, [%rd22];
	st.shared.f32 	[%r6+3136], %f70;
	add.s32 	%r84, %r1, 20;
	and.b32  	%r85, %r84, 63;
	add.s32 	%r86, %r65, 3920;
	and.b32  	%r87, %r86, 7936;
	or.b32  	%r88, %r85, %r87;
	add.s32 	%r89, %r16, %r88;
	mul.wide.u32 	%rd23, %r89, 4;
	add.s64 	%rd24, %rd2, %rd23;
	ld.global.nc.f32 	%f71, [%rd24];
	st.shared.f32 	[%r6+3920], %f71;
	add.s32 	%r90, %r1, 24;
	and.b32  	%r91, %r90, 63;
	add.s32 	%r92, %r65, 4704;
	and.b32  	%r93, %r92, 5888;
	or.b32  	%r94, %r91, %r93;
	add.s32 	%r95, %r16, %r94;
	mul.wide.u32 	%rd25, %r95, 4;
	add.s64 	%rd26, %rd2, %rd25;
	ld.global.nc.f32 	%f72, [%rd26];
	st.shared.f32 	[%r6+4704], %f72;
	add.s32 	%r96, %r16, %r10;
	mul.wide.u32 	%rd27, %r96, 4;
	add.s64 	%rd28, %rd2, %rd27;
	ld.global.nc.f32 	%f73, [%rd28];
	st.shared.f32 	[%r6+5488], %f73;
	add.s32 	%r97, %r16, %r11;
	mul.wide.u32 	%rd29, %r97, 4;
	add.s64 	%rd30, %rd2, %rd29;
	ld.global.nc.f32 	%f74, [%rd30];
	st.shared.f32 	[%r6+6272], %f74;
	add.s32 	%r98, %r16, %r12;
	mul.wide.u32 	%rd31, %r98, 4;
	add.s64 	%rd32, %rd2, %rd31;
	ld.global.nc.f32 	%f75, [%rd32];
	st.shared.f32 	[%r6+7056], %f75;
	@%p2 bra 	$L__BB0_3;
	add.s32 	%r99, %r16, %r13;
	mul.wide.u32 	%rd33, %r99, 4;
	add.s64 	%rd34, %rd2, %rd33;
	ld.global.nc.f32 	%f76, [%rd34];
	st.shared.f32 	[%r6+7840], %f76;
$L__BB0_3:
	bar.sync 	0;
	mov.b32 	%r120, 0;
$L__BB0_4:
	mad.lo.s32 	%r102, %r120, 1568, %r5;
	shl.b32 	%r103, %r102, 2;
	mov.u32 	%r104, _ZZ10candidate3E15pad_temp_shared;
	add.s32 	%r105, %r104, %r103;
	ld.shared.f32 	%f1, [%r105];
	ld.shared.f32 	%f2, [%r105+28];
	ld.shared.f32 	%f3, [%r105+392];
	ld.shared.f32 	%f4, [%r105+420];
	ld.shared.f32 	%f5, [%r105+784];
	ld.shared.f32 	%f6, [%r105+812];
	ld.shared.f32 	%f7, [%r105+1176];
	ld.shared.f32 	%f8, [%r105+1204];
	ld.shared.f32 	%f9, [%r105+1568];
	ld.shared.f32 	%f10, [%r105+1596];
	ld.shared.f32 	%f11, [%r105+1960];
	ld.shared.f32 	%f12, [%r105+1988];
	ld.shared.f32 	%f13, [%r105+2352];
	ld.shared.f32 	%f14, [%r105+2380];
	ld.shared.f32 	%f15, [%r105+2744];
	ld.shared.f32 	%f16, [%r105+2772];
	ld.shared.f32 	%f17, [%r105+3136];
	ld.shared.f32 	%f18, [%r105+3164];
	ld.shared.f32 	%f19, [%r105+3528];
	ld.shared.f32 	%f20, [%r105+3556];
	ld.shared.f32 	%f21, [%r105+3920];
	ld.shared.f32 	%f22, [%r105+3948];
	ld.shared.f32 	%f23, [%r105+4312];
	ld.shared.f32 	%f24, [%r105+4340];
	ld.shared.f32 	%f25, [%r105+4704];
	ld.shared.f32 	%f26, [%r105+4732];
	ld.shared.f32 	%f27, [%r105+5096];
	ld.shared.f32 	%f28, [%r105+5124];
	ld.shared.f32 	%f29, [%r105+5488];
	ld.shared.f32 	%f30, [%r105+5516];
	ld.shared.f32 	%f31, [%r105+5880];
	ld.shared.f32 	%f32, [%r105+5908];
	shl.b32 	%r106, %r120, 6;
	add.s32 	%r121, %r14, %r106;
	mov.b32 	%r122, 4096;
	mov.u64 	%rd39, %rd4;
$L__BB0_5:
	ld.shared.f32 	%f77, [%r121];
	ld.shared.f32 	%f78, [%r121+-4096];
	ld.local.v2.f32 	{%f79, %f80}, [%rd39+-32];
	fma.rn.f32 	%f81, %f1, %f78, %f79;
	ld.local.v2.f32 	{%f82, %f83}, [%rd39];
	fma.rn.f32 	%f84, %f1, %f77, %f82;
	fma.rn.f32 	%f85, %f2, %f78, %f80;
	fma.rn.f32 	%f86, %f2, %f77, %f83;
	ld.shared.f32 	%f87, [%r121+4];
	ld.shared.f32 	%f88, [%r121+-4092];
	fma.rn.f32 	%f89, %f3, %f88, %f81;
	fma.rn.f32 	%f90, %f3, %f87, %f84;
	fma.rn.f32 	%f91, %f4, %f88, %f85;
	fma.rn.f32 	%f92, %f4, %f87, %f86;
	ld.shared.f32 	%f93, [%r121+8];
	ld.shared.f32 	%f94, [%r121+-4088];
	fma.rn.f32 	%f95, %f5, %f94, %f89;
	fma.rn.f32 	%f96, %f5, %f93, %f90;
	fma.rn.f32 	%f97, %f6, %f94, %f91;
	fma.rn.f32 	%f98, %f6, %f93, %f92;
	ld.shared.f32 	%f99, [%r121+12];
	ld.shared.f32 	%f100, [%r121+-4084];
	fma.rn.f32 	%f101, %f7, %f100, %f95;
	fma.rn.f32 	%f102, %f7, %f99, %f96;
	fma.rn.f32 	%f103, %f8, %f100, %f97;
	fma.rn.f32 	%f104, %f8, %f99, %f98;
	ld.shared.f32 	%f105, [%r121+16];
	ld.shared.f32 	%f106, [%r121+-4080];
	fma.rn.f32 	%f107, %f9, %f106, %f101;
	fma.rn.f32 	%f108, %f9, %f105, %f102;
	fma.rn.f32 	%f109, %f10, %f106, %f103;
	fma.rn.f32 	%f110, %f10, %f105, %f104;
	ld.shared.f32 	%f111, [%r121+20];
	ld.shared.f32 	%f112, [%r121+-4076];
	fma.rn.f32 	%f113, %f11, %f112, %f107;
	fma.rn.f32 	%f114, %f11, %f111, %f108;
	fma.rn.f32 	%f115, %f12, %f112, %f109;
	fma.rn.f32 	%f116, %f12, %f111, %f110;
	ld.shared.f32 	%f117, [%r121+24];
	ld.shared.f32 	%f118, [%r121+-4072];
	fma.rn.f32 	%f119, %f13, %f118, %f113;
	fma.rn.f32 	%f120, %f13, %f117, %f114;
	fma.rn.f32 	%f121, %f14, %f118, %f115;
	fma.rn.f32 	%f122, %f14, %f117, %f116;
	ld.shared.f32 	%f123, [%r121+28];
	ld.shared.f32 	%f124, [%r121+-4068];
	fma.rn.f32 	%f125, %f15, %f124, %f119;
	fma.rn.f32 	%f126, %f15, %f123, %f120;
	fma.rn.f32 	%f127, %f16, %f124, %f121;
	fma.rn.f32 	%f128, %f16, %f123, %f122;
	ld.shared.f32 	%f129, [%r121+32];
	ld.shared.f32 	%f130, [%r121+-4064];
	fma.rn.f32 	%f131, %f17, %f130, %f125;
	fma.rn.f32 	%f132, %f17, %f129, %f126;
	fma.rn.f32 	%f133, %f18, %f130, %f127;
	fma.rn.f32 	%f134, %f18, %f129, %f128;
	ld.shared.f32 	%f135, [%r121+36];
	ld.shared.f32 	%f136, [%r121+-4060];
	fma.rn.f32 	%f137, %f19, %f136, %f131;
	fma.rn.f32 	%f138, %f19, %f135, %f132;
	fma.rn.f32 	%f139, %f20, %f136, %f133;
	fma.rn.f32 	%f140, %f20, %f135, %f134;
	ld.shared.f32 	%f141, [%r121+40];
	ld.shared.f32 	%f142, [%r121+-4056];
	fma.rn.f32 	%f143, %f21, %f142, %f137;
	fma.rn.f32 	%f144, %f21, %f141, %f138;
	fma.rn.f32 	%f145, %f22, %f142, %f139;
	fma.rn.f32 	%f146, %f22, %f141, %f140;
	ld.shared.f32 	%f147, [%r121+44];
	ld.shared.f32 	%f148, [%r121+-4052];
	fma.rn.f32 	%f149, %f23, %f148, %f143;
	fma.rn.f32 	%f150, %f23, %f147, %f144;
	fma.rn.f32 	%f151, %f24, %f148, %f145;
	fma.rn.f32 	%f152, %f24, %f147, %f146;
	ld.shared.f32 	%f153, [%r121+48];
	ld.shared.f32 	%f154, [%r121+-4048];
	fma.rn.f32 	%f155, %f25, %f154, %f149;
	fma.rn.f32 	%f156, %f25, %f153, %f150;
	fma.rn.f32 	%f157, %f26, %f154, %f151;
	fma.rn.f32 	%f158, %f26, %f153, %f152;
	ld.shared.f32 	%f159, [%r121+52];
	ld.shared.f32 	%f160, [%r121+-4044];
	fma.rn.f32 	%f161, %f27, %f160, %f155;
	fma.rn.f32 	%f162, %f27, %f159, %f156;
	fma.rn.f32 	%f163, %f28, %f160, %f157;
	fma.rn.f32 	%f164, %f28, %f159, %f158;
	ld.shared.f32 	%f165, [%r121+56];
	ld.shared.f32 	%f166, [%r121+-4040];
	fma.rn.f32 	%f167, %f29, %f166, %f161;
	fma.rn.f32 	%f168, %f29, %f165, %f162;
	fma.rn.f32 	%f169, %f30, %f166, %f163;
	fma.rn.f32 	%f170, %f30, %f165, %f164;
	ld.shared.f32 	%f171, [%r121+60];
	ld.shared.f32 	%f172, [%r121+-4036];
	fma.rn.f32 	%f173, %f31, %f172, %f167;
	fma.rn.f32 	%f174, %f31, %f171, %f168;
	fma.rn.f32 	%f175, %f32, %f172, %f169;
	st.local.v2.f32 	[%rd39+-32], {%f173, %f175};
	fma.rn.f32 	%f176, %f32, %f171, %f170;
	st.local.v2.f32 	[%rd39], {%f174, %f176};
	add.s32 	%r122, %r122, 256;
	add.s64 	%rd39, %rd39, 8;
	add.s32 	%r121, %r121, 256;
	setp.ne.s32 	%p3, %r122, 5120;
	@%p3 bra 	$L__BB0_5;
	add.s32 	%r120, %r120, 1;
	setp.ne.s32 	%p4, %r120, 4;
	@%p4 bra 	$L__BB0_4;
	add.s32 	%r119, %r119, 1;
	setp.ne.s32 	%p5, %r119, 4;
	@%p5 bra 	$L__BB0_1;
	ld.param.u64 	%rd38, [candidate3_param_2];
	cvta.to.global.u64 	%rd35, %rd38;
	shr.u32 	%r107, %r2, 1;
	mad.lo.s32 	%r108, %r107, 6272, %r3;
	mov.b16 	%rs29, 784;
	mov.b32 	%r109, {%rs29, %rs1};
	prmt.b32 	%r110, %r111, %r112, 0x3340U;
	cvt.u32.u16 	%r113, %rs2;
	prmt.b32 	%r114, %r113, 28, 0x3340U;
	prmt.b32 	%r115, %r114, %r110, 0x5410U;
	mov.b32 	%r116, 0;
	dp2a.lo.u32.u32 	%r117, %r109, %r115, %r116;
	add.s32 	%r118, %r108, %r117;
	ld.local.v4.f32 	{%f177, %f178, %f179, %f180}, [%rd3];
	max.f32 	%f181, %f177, 0f00000000;
	mul.wide.u32 	%rd36, %r118, 4;
	add.s64 	%rd37, %rd35, %rd36;
	st.global.f32 	[%rd37], %f181;
	ld.local.v4.f32 	{%f182, %f183, %f184, %f185}, [%rd3+32];
	max.f32 	%f186, %f182, 0f00000000;
	st.global.f32 	[%rd37+12544], %f186;
	max.f32 	%f187, %f178, 0f00000000;
	st.global.f32 	[%rd37+56], %f187;
	max.f32 	%f188, %f183, 0f00000000;
	st.global.f32 	[%rd37+12600], %f188;
	max.f32 	%f189, %f179, 0f00000000;
	st.global.f32 	[%rd37+784], %f189;
	max.f32 	%f190, %f184, 0f00000000;
	st.global.f32 	[%rd37+13328], %f190;
	max.f32 	%f191, %f180, 0f00000000;
	st.global.f32 	[%rd37+840], %f191;
	max.f32 	%f192, %f185, 0f00000000;
	st.global.f32 	[%rd37+13384], %f192;
	ld.local.v4.f32 	{%f193, %f194, %f195, %f196}, [%rd3+16];
	max.f32 	%f197, %f193, 0f00000000;
	st.global.f32 	[%rd37+1568], %f197;
	ld.local.v4.f32 	{%f198, %f199, %f200, %f201}, [%rd3+48];
	max.f32 	%f202, %f198, 0f00000000;
	st.global.f32 	[%rd37+14112], %f202;
	max.f32 	%f203, %f194, 0f00000000;
	st.global.f32 	[%rd37+1624], %f203;
	max.f32 	%f204, %f199, 0f00000000;
	st.global.f32 	[%rd37+14168], %f204;
	max.f32 	%f205, %f195, 0f00000000;
	st.global.f32 	[%rd37+2352], %f205;
	max.f32 	%f206, %f200, 0f00000000;
	st.global.f32 	[%rd37+14896], %f206;
	max.f32 	%f207, %f196, 0f00000000;
	st.global.f32 	[%rd37+2408], %f207;
	max.f32 	%f208, %f201, 0f00000000;
	st.global.f32 	[%rd37+14952], %f208;
	ret;

}


// ===== COMPILED SASS (sm_100) =====

	.target	sm_100

	.elftype	@"ET_EXEC"


//--------------------- .note.nv.tkinfo           --------------------------
	.section	.note.nv.tkinfo,"",@"SHT_NOTE"
	.sectionflags	@"SHF_NOTE_NV_TKINFO"
	.tkinfo
        /*0018*/ 	.word	0x00000002
        /*0030*/ 	.string	""
        /*0030*/ 	.string	"ptxas"
        /*0030*/ 	.string	"Cuda compilation tools, release 13.0, V13.0.88"
        /*0030*/ 	.string	"Build cuda_13.0.r13.0/compiler.36424714_0"
        /*0030*/ 	.string	"-arch sm_100 -m 64 "



//--------------------- .note.nv.cuinfo           --------------------------
	.section	.note.nv.cuinfo,"",@"SHT_NOTE"
	.sectionflags	@"SHF_NOTE_NV_CUINFO"
        /*0018*/ 	.short	0x0002
        /*001a*/ 	.short	0x0064
        /*001c*/ 	.short	0x0082
	.zero		2


//--------------------- .nv.info                  --------------------------
	.section	.nv.info,"",@"SHT_CUDA_INFO"
	.align	4


	//----- nvinfo : EIATTR_REGCOUNT
	.align		4
        /*0000*/ 	.byte	0x04, 0x2f
        /*0002*/ 	.short	(.L_1 - .L_0)
	.align		4
.L_0:
        /*0004*/ 	.word	index@(candidate3)
        /*0008*/ 	.word	0x00000048


	//----- nvinfo : EIATTR_FRAME_SIZE
	.align		4
.L_1:
        /*000c*/ 	.byte	0x04, 0x11
        /*000e*/ 	.short	(.L_3 - .L_2)
	.align		4
.L_2:
        /*0010*/ 	.word	index@(candidate3)
        /*0014*/ 	.word	0x00000040


	//----- nvinfo : EIATTR_MIN_STACK_SIZE
	.align		4
.L_3:
        /*0018*/ 	.byte	0x04, 0x12
        /*001a*/ 	.short	(.L_5 - .L_4)
	.align		4
.L_4:
        /*001c*/ 	.word	index@(candidate3)
        /*0020*/ 	.word	0x00000040
.L_5:


//--------------------- .nv.compat                --------------------------
	.section	.nv.compat,"",@"SHT_CUDA_COMPAT_INFO"
	.align	4
        /*0000*/ 	.byte	0x02, 0x09, 0x00, 0x00, 0x02, 0x02, 0x01, 0x00, 0x02, 0x05, 0x05, 0x00, 0x03, 0x07, 0x01, 0x01
        /*0010*/ 	.byte	0x02, 0x03, 0x00, 0x00, 0x02, 0x06, 0x01, 0x00, 0x04, 0x0b, 0x08, 0x00, 0x09, 0x00, 0x00, 0x00
        /*0020*/ 	.byte	0x00, 0x00, 0x00, 0x00


//--------------------- .nv.info.candidate3       --------------------------
	.section	.nv.info.candidate3,"",@"SHT_CUDA_INFO"
	.sectionflags	@""
	.align	4


	//----- nvinfo : EIATTR_CUDA_API_VERSION
	.align		4
        /*0000*/ 	.byte	0x04, 0x37
        /*0002*/ 	.short	(.L_7 - .L_6)
.L_6:
        /*0004*/ 	.word	0x00000082


	//----- nvinfo : EIATTR_KPARAM_INFO
	.align		4
.L_7:
        /*0008*/ 	.byte	0x04, 0x17
        /*000a*/ 	.short	(.L_9 - .L_8)
.L_8:
        /*000c*/ 	.word	0x00000000
        /*0010*/ 	.short	0x0002
        /*0012*/ 	.short	0x0010
        /*0014*/ 	.byte	0x00, 0xf5, 0x21, 0x00


	//----- nvinfo : EIATTR_KPARAM_INFO
	.align		4
.L_9:
        /*0018*/ 	.byte	0x04, 0x17
        /*001a*/ 	.short	(.L_11 - .L_10)
.L_10:
        /*001c*/ 	.word	0x00000000
        /*0020*/ 	.short	0x0001
        /*0022*/ 	.short	0x0008
        /*0024*/ 	.byte	0x00, 0xf5, 0x21, 0x00


	//----- nvinfo : EIATTR_KPARAM_INFO
	.align		4
.L_11:
        /*0028*/ 	.byte	0x04, 0x17
        /*002a*/ 	.short	(.L_13 - .L_12)
.L_12:
        /*002c*/ 	.word	0x00000000
        /*0030*/ 	.short	0x0000
        /*0032*/ 	.short	0x0000
        /*0034*/ 	.byte	0x00, 0xf5, 0x21, 0x00


	//----- nvinfo : EIATTR_SPARSE_MMA_MASK
	.align		4
.L_13:
        /*0038*/ 	.byte	0x03, 0x50
        /*003a*/ 	.short	0x0000


	//----- nvinfo : EIATTR_MAXREG_COUNT
	.align		4
        /*003c*/ 	.byte	0x03, 0x1b
        /*003e*/ 	.short	0x00ff


	//----- nvinfo : EIATTR_NUM_BARRIERS
	.align		4
        /*0040*/ 	.byte	0x02, 0x4c
        /*0042*/ 	.byte	0x01
	.zero		1


	//----- nvinfo : EIATTR_MERCURY_ISA_VERSION
	.align		4
        /*0044*/ 	.byte	0x03, 0x5f
        /*0046*/ 	.short	0x0101


	//----- nvinfo : EIATTR_VRC_CTA_INIT_COUNT
	.align		4
        /*0048*/ 	.byte	0x02, 0x4a
	.zero		1
	.zero		1


	//----- nvinfo : EIATTR_EXIT_INSTR_OFFSETS
	.align		4
        /*004c*/ 	.byte	0x04, 0x1c
        /*004e*/ 	.short	(.L_15 - .L_14)


	//   ....[0]....
.L_14:
        /*0050*/ 	.word	0x00001a30


	//----- nvinfo : EIATTR_MAX_THREADS
	.align		4
.L_15:
        /*0054*/ 	.byte	0x04, 0x05
        /*0056*/ 	.short	(.L_17 - .L_16)
.L_16:
        /*0058*/ 	.word	0x000000c4
        /*005c*/ 	.word	0x00000001
        /*0060*/ 	.word	0x00000001


	//----- nvinfo : EIATTR_CBANK_PARAM_SIZE
	.align		4
.L_17:
        /*0064*/ 	.byte	0x03, 0x19
        /*0066*/ 	.short	0x0018


	//----- nvinfo : EIATTR_PARAM_CBANK
	.align		4
        /*0068*/ 	.byte	0x04, 0x0a
        /*006a*/ 	.short	(.L_19 - .L_18)
	.align		4
.L_18:
        /*006c*/ 	.word	index@(.nv.constant0.candidate3)
        /*0070*/ 	.short	0x0380
        /*0072*/ 	.short	0x0018


	//----- nvinfo : EIATTR_SW_WAR
	.align		4
.L_19:
        /*0074*/ 	.byte	0x04, 0x36
        /*0076*/ 	.short	(.L_21 - .L_20)
.L_20:
        /*0078*/ 	.word	0x00000008
.L_21:


//--------------------- .nv.callgraph             --------------------------
	.section	.nv.callgraph,"",@"SHT_CUDA_CALLGRAPH"
	.align	4
	.sectionentsize	8
	.align		4
        /*0000*/ 	.word	0x00000000
	.align		4
        /*0004*/ 	.word	0xffffffff
	.align		4
        /*0008*/ 	.word	0x00000000
	.align		4
        /*000c*/ 	.word	0xfffffffe
	.align		4
        /*0010*/ 	.word	0x00000000
	.align		4
        /*0014*/ 	.word	0xfffffffd
	.align		4
        /*0018*/ 	.word	0x00000000
	.align		4
        /*001c*/ 	.word	0xfffffffc


//--------------------- .text.candidate3          --------------------------
	.section	.text.candidate3,"ax",@progbits
	.align	128
        .global         candidate3
        .type           candidate3,@function
        .size           candidate3,(.L_x_4 - candidate3)
        .other          candidate3,@"STO_CUDA_ENTRY STV_DEFAULT"
candidate3:
.text.candidate3:
[----:B------:R-:W0:Y:S01]  /*0000*/  LDC R1, c[0x0][0x37c] ;  /* 0x0000df00ff017b82 */ /* 0x000e220000000800 */
[----:B------:R-:W1:Y:S07]  /*0010*/  S2R R44, SR_TID.X ;  /* 0x00000000002c7919 */ /* 0x000e6e0000002100 */
[----:B------:R-:W2:Y:S01]  /*0020*/  S2UR UR7, SR_CTAID.X ;  /* 0x00000000000779c3 */ /* 0x000ea20000002500 */
[----:B0-----:R-:W-:Y:S01]  /*0030*/  IADD3 R1, PT, PT, R1, -0x40, RZ ;  /* 0xffffffc001017810 */ /* 0x001fe20007ffe0ff */
[----:B------:R-:W-:Y:S01]  /*0040*/  UMOV UR4, 0x400 ;  /* 0x0000040000047882 */ /* 0x000fe20000000000 */
[----:B------:R-:W0:Y:S02]  /*0050*/  LDCU.64 UR10, c[0x0][0x358] ;  /* 0x00006b00ff0a77ac */ /* 0x000e240008000a00 */
[----:B------:R-:W-:Y:S01]  /*0060*/  R2UR UR8, R1 ;  /* 0x00000000010872ca */ /* 0x000fe200000e0000 */
[----:B------:R3:W-:Y:S01]  /*0070*/  STL.128 [R1], RZ ;  /* 0x000000ff01007387 */ /* 0x0007e20000100c00 */
[----:B------:R-:W-:Y:S01]  /*0080*/  UIADD3 UR4, UPT, UPT, UR4, 0x6200, URZ ;  /* 0x0000620004047890 */ /* 0x000fe2000fffe0ff */
[----:B------:R-:W4:Y:S02]  /*0090*/  S2UR UR5, SR_CgaCtaId ;  /* 0x00000000000579c3 */ /* 0x000f240000008800 */
[----:B------:R3:W-:Y:S04]  /*00a0*/  STL.128 [R1+0x20], RZ ;  /* 0x000020ff01007387 */ /* 0x0007e80000100c00 */
[----:B------:R3:W-:Y:S04]  /*00b0*/  STL.128 [R1+0x10], RZ ;  /* 0x000010ff01007387 */ /* 0x0007e80000100c00 */
[----:B------:R3:W-:Y:S01]  /*00c0*/  STL.128 [R1+0x30], RZ ;  /* 0x000030ff01007387 */ /* 0x0007e20000100c00 */
[----:B------:R-:W-:-:S02]  /*00d0*/  UIADD3 UR8, UPT, UPT, UR8, 0x20, URZ ;  /* 0x0000002008087890 */ /* 0x000fc4000fffe0ff */
[----:B--2---:R-:W-:-:S04]  /*00e0*/  ULOP3.LUT UR6, UR7, 0x1, URZ, 0xc0, !UPT ;  /* 0x0000000107067892 */ /* 0x004fc8000f8ec0ff */
[----:B------:R-:W-:Y:S01]  /*00f0*/  UISETP.NE.U32.AND UP0, UPT, UR6, 0x1, UPT ;  /* 0x000000010600788c */ /* 0x000fe2000bf05070 */
[C---:B-1----:R-:W-:Y:S01]  /*0100*/  PRMT R4, R44.reuse, 0x9910, RZ ;  /* 0x000099102c047816 */ /* 0x042fe200000000ff */
[----:B------:R-:W-:Y:S01]  /*0110*/  IMAD.SHL.U32 R47, R44, 0x4, RZ ;  /* 0x000000042c2f7824 */ /* 0x000fe200078e00ff */
[----:B----4-:R-:W-:-:S03]  /*0120*/  ULEA UR4, UR5, UR4, 0x18 ;  /* 0x0000000405047291 */ /* 0x010fc6000f8ec0ff */
[----:B------:R-:W-:Y:S01]  /*0130*/  PLOP3.LUT P0, PT, PT, PT, UP0, 0x80, 0x8 ;  /* 0x000000000008781c */ /* 0x000fe20003f0f008 */
[----:B------:R-:W-:Y:S01]  /*0140*/  IMAD R0, R4, 0x4f, RZ ;  /* 0x0000004f04007824 */ /* 0x000fe200078e02ff */
[C---:B------:R-:W-:Y:S01]  /*0150*/  IADD3 R53, PT, PT, R47.reuse, 0x310, RZ ;  /* 0x000003102f357810 */ /* 0x040fe20007ffe0ff */
[C---:B------:R-:W-:Y:S01]  /*0160*/  VIADD R50, R47.reuse, 0x1570 ;  /* 0x000015702f327836 */ /* 0x040fe20000000000 */
[C---:B------:R-:W-:Y:S02]  /*0170*/  IADD3 R51, PT, PT, R47.reuse, 0x930, RZ ;  /* 0x000009302f337810 */ /* 0x040fe40007ffe0ff */
[----:B------:R-:W-:Y:S02]  /*0180*/  LOP3.LUT R0, R0, 0xffff, RZ, 0xc0, !PT ;  /* 0x0000ffff00007812 */ /* 0x000fe400078ec0ff */
[----:B------:R-:W-:Y:S02]  /*0190*/  IADD3 R49, PT, PT, R47, 0x1880, RZ ;  /* 0x000018802f317810 */ /* 0x000fe40007ffe0ff */
[----:B------:R-:W-:-:S02]  /*01a0*/  SHF.R.U32.HI R0, RZ, 0x8, R0 ;  /* 0x00000008ff007819 */ /* 0x000fc40000011600 */
[----:B------:R-:W-:Y:S02]  /*01b0*/  IADD3 R7, PT, PT, R44, 0x8, RZ ;  /* 0x000000082c077810 */ /* 0x000fe40007ffe0ff */
[C---:B------:R-:W-:Y:S01]  /*01c0*/  IADD3 R52, PT, PT, R47.reuse, 0x620, RZ ;  /* 0x000006202f347810 */ /* 0x040fe20007ffe0ff */
[----:B------:R-:W-:Y:S01]  /*01d0*/  IMAD.MOV R3, RZ, RZ, -R0 ;  /* 0x000000ffff037224 */ /* 0x000fe200078e0a00 */
[----:B------:R-:W-:Y:S02]  /*01e0*/  IADD3 R48, PT, PT, R47, 0x1b90, RZ ;  /* 0x00001b902f307810 */ /* 0x000fe40007ffe0ff */
[----:B------:R-:W-:Y:S02]  /*01f0*/  LOP3.LUT R7, R7, 0x3f, RZ, 0xc0, !PT ;  /* 0x0000003f07077812 */ /* 0x000fe400078ec0ff */
[----:B------:R-:W-:Y:S02]  /*0200*/  PRMT R3, R3, 0x7710, RZ ;  /* 0x0000771003037816 */ /* 0x000fe400000000ff */
[----:B------:R-:W-:-:S02]  /*0210*/  IADD3 R47, PT, PT, R47, 0x1ea0, RZ ;  /* 0x00001ea02f2f7810 */ /* 0x000fc40007ffe0ff */
[----:B------:R-:W-:Y:S02]  /*0220*/  IADD3 R2, PT, PT, R3, R44, RZ ;  /* 0x0000002c03027210 */ /* 0x000fe40007ffe0ff */
[----:B------:R-:W-:Y:S02]  /*0230*/  LOP3.LUT R52, R7, 0xf00, R52, 0xf8, !PT ;  /* 0x00000f0007347812 */ /* 0x000fe400078ef834 */
[----:B------:R-:W-:Y:S02]  /*0240*/  LOP3.LUT R3, R2, 0xfe, RZ, 0xc0, !PT ;  /* 0x000000fe02037812 */ /* 0x000fe400078ec0ff */
[----:B------:R-:W-:Y:S02]  /*0250*/  LEA R54, R44, UR4, 0x2 ;  /* 0x000000042c367c11 */ /* 0x000fe4000f8e10ff */
[----:B------:R-:W-:-:S04]  /*0260*/  LEA.HI R3, R3, R0, RZ, 0x1f ;  /* 0x0000000003037211 */ /* 0x000fc800078ff8ff */
[----:B------:R-:W-:-:S04]  /*0270*/  LOP3.LUT R3, R3, 0xffff, RZ, 0xc0, !PT ;  /* 0x0000ffff03037812 */ /* 0x000fc800078ec0ff */
[----:B------:R-:W-:-:S04]  /*0280*/  SHF.R.U32.HI R57, RZ, 0x5, R3 ;  /* 0x00000005ff397819 */ /* 0x000fc80000011603 */
[----:B------:R-:W-:-:S05]  /*0290*/  PRMT R0, R57, 0x9910, RZ ;  /* 0x0000991039007816 */ /* 0x000fca00000000ff */
[----:B------:R-:W-:-:S04]  /*02a0*/  IMAD R0, R0, 0x31, RZ ;  /* 0x0000003100007824 */ /* 0x000fc800078e02ff */
[----:B------:R-:W-:Y:S02]  /*02b0*/  IMAD.MOV R3, RZ, RZ, -R0 ;  /* 0x000000ffff037224 */ /* 0x000fe400078e0a00 */
[----:B------:R-:W-:-:S03]  /*02c0*/  IMAD R0, R4, 0x25, RZ ;  /* 0x0000002504007824 */ /* 0x000fc600078e02ff */
[----:B------:R-:W-:Y:S02]  /*02d0*/  PRMT R3, R3, 0x7710, RZ ;  /* 0x0000771003037816 */ /* 0x000fe400000000ff */
[----:B------:R-:W-:Y:S02]  /*02e0*/  LOP3.LUT R0, R0, 0xffff, RZ, 0xc0, !PT ;  /* 0x0000ffff00007812 */ /* 0x000fe400078ec0ff */
[----:B------:R-:W-:Y:S02]  /*02f0*/  IADD3 R4, PT, PT, R3, R44, RZ ;  /* 0x0000002c03047210 */ /* 0x000fe40007ffe0ff */
[----:B------:R-:W-:Y:S02]  /*0300*/  SHF.R.U32.HI R0, RZ, 0x8, R0 ;  /* 0x00000008ff007819 */ /* 0x000fe40000011600 */
[----:B------:R-:W-:Y:S02]  /*0310*/  LOP3.LUT R2, R4, 0xff, RZ, 0xc0, !PT ;  /* 0x000000ff04027812 */ /* 0x000fe400078ec0ff */
[----:B------:R-:W-:Y:S01]  /*0320*/  IADD3 R3, PT, PT, R44, 0x4, RZ ;  /* 0x000000042c037810 */ /* 0x000fe20007ffe0ff */
[----:B------:R-:W-:-:S02]  /*0330*/  IMAD.MOV R9, RZ, RZ, -R0 ;  /* 0x000000ffff097224 */ /* 0x000fc400078e0a00 */
[----:B------:R-:W-:Y:S01]  /*0340*/  IMAD R2, R2, 0x25, RZ ;  /* 0x0000002502027824 */ /* 0x000fe200078e02ff */
[----:B------:R-:W-:Y:S02]  /*0350*/  LOP3.LUT R6, R3, 0x3f, RZ, 0xc0, !PT ;  /* 0x0000003f03067812 */ /* 0x000fe400078ec0ff */
[----:B------:R-:W-:Y:S02]  /*0360*/  PRMT R9, R9, 0x7710, RZ ;  /* 0x0000771009097816 */ /* 0x000fe400000000ff */
[----:B------:R-:W-:Y:S02]  /*0370*/  SHF.R.U32.HI R5, RZ, 0x8, R2 ;  /* 0x00000008ff057819 */ /* 0x000fe40000011602 */
[----:B------:R-:W-:Y:S01]  /*0380*/  LOP3.LUT R53, R6, 0x700, R53, 0xf8, !PT ;  /* 0x0000070006357812 */ /* 0x000fe200078ef835 */
[----:B------:R-:W-:Y:S02]  /*0390*/  IMAD.IADD R2, R9, 0x1, R44 ;  /* 0x0000000109027824 */ /* 0x000fe400078e022c */
[----:B------:R-:W-:-:S03]  /*03a0*/  IMAD.MOV R9, RZ, RZ, -R5 ;  /* 0x000000ffff097224 */ /* 0x000fc600078e0a05 */
[----:B------:R-:W-:Y:S02]  /*03b0*/  LOP3.LUT R3, R2, 0xfe, RZ, 0xc0, !PT ;  /* 0x000000fe02037812 */ /* 0x000fe400078ec0ff */
[----:B------:R-:W-:Y:S02]  /*03c0*/  PRMT R9, R9, 0x7710, RZ ;  /* 0x0000771009097816 */ /* 0x000fe400000000ff */
[----:B------:R-:W-:Y:S02]  /*03d0*/  LEA.HI R3, R3, R0, RZ, 0x1f ;  /* 0x0000000003037211 */ /* 0x000fe400078ff8ff */
[----:B------:R-:W-:Y:S01]  /*03e0*/  IADD3 R2, PT, PT, R44, 0xc, RZ ;  /* 0x0000000c2c027810 */ /* 0x000fe20007ffe0ff */
[----:B------:R-:W-:Y:S01]  /*03f0*/  IMAD.IADD R4, R4, 0x1, R9 ;  /* 0x0000000104047824 */ /* 0x000fe200078e0209 */
[----:B------:R-:W-:Y:S01]  /*0400*/  LOP3.LUT R43, R3, 0xffff, RZ, 0xc0, !PT ;  /* 0x0000ffff032b7812 */ /* 0x000fe200078ec0ff */
[C---:B------:R-:W-:Y:S01]  /*0410*/  VIADD R3, R44.reuse, 0x1c ;  /* 0x0000001c2c037836 */ /* 0x040fe20000000000 */
[----:B------:R-:W-:-:S02]  /*0420*/  LOP3.LUT R0, R44, 0x3f, RZ, 0xc0, !PT ;  /* 0x0000003f2c007812 */ /* 0x000fc400078ec0ff */
[----:B------:R-:W-:Y:S02]  /*0430*/  SHF.R.U32.HI R43, RZ, 0x2, R43 ;  /* 0x00000002ff2b7819 */ /* 0x000fe4000001162b */
[----:B------:R-:W-:Y:S02]  /*0440*/  LOP3.LUT R3, R3, 0x3f, RZ, 0xc0, !PT ;  /* 0x0000003f03037812 */ /* 0x000fe400078ec0ff */
[----:B------:R-:W-:Y:S02]  /*0450*/  PRMT R6, R43, 0x9910, RZ ;  /* 0x000099102b067816 */ /* 0x000fe400000000ff */
[----:B------:R-:W-:Y:S02]  /*0460*/  LOP3.LUT R50, R3, 0x1f00, R50, 0xf8, !PT ;  /* 0x00001f0003327812 */ /* 0x000fe400078ef832 */
[----:B------:R-:W-:Y:S01]  /*0470*/  LOP3.LUT R2, R2, 0x3f, RZ, 0xc0, !PT ;  /* 0x0000003f02027812 */ /* 0x000fe200078ec0ff */
[----:B------:R-:W-:Y:S01]  /*0480*/  IMAD R3, R6, 0x7, RZ ;  /* 0x0000000706037824 */ /* 0x000fe200078e02ff */
[----:B------:R-:W-:-:S02]  /*0490*/  LOP3.LUT R0, R0, 0x20, RZ, 0x3c, !PT ;  /* 0x0000002000007812 */ /* 0x000fc400078e3cff */
[----:B------:R-:W-:Y:S01]  /*04a0*/  LOP3.LUT R4, R4, 0xfe, RZ, 0xc0, !PT ;  /* 0x000000fe04047812 */ /* 0x000fe200078ec0ff */
[----:B------:R-:W-:Y:S01]  /*04b0*/  IMAD.MOV R3, RZ, RZ, -R3 ;  /* 0x000000ffff037224 */ /* 0x000fe200078e0a03 */
[----:B------:R-:W-:Y:S02]  /*04c0*/  LOP3.LUT R51, R2, 0xf00, R51, 0xf8, !PT ;  /* 0x00000f0002337812 */ /* 0x000fe400078ef833 */
[----:B------:R-:W-:Y:S02]  /*04d0*/  LOP3.LUT R49, R0, 0x1f00, R49, 0xf8, !PT ;  /* 0x00001f0000317812 */ /* 0x000fe400078ef831 */
[----:B------:R-:W-:Y:S02]  /*04e0*/  PRMT R3, R3, 0x7710, RZ ;  /* 0x0000771003037816 */ /* 0x000fe400000000ff */
[----:B------:R-:W-:Y:S02]  /*04f0*/  LEA.HI R4, R4, R5, RZ, 0x1f ;  /* 0x0000000504047211 */ /* 0x000fe400078ff8ff */
[----:B------:R-:W-:Y:S01]  /*0500*/  IADD3 R2, PT, PT, R44, 0x24, RZ ;  /* 0x000000242c027810 */ /* 0x000fe20007ffe0ff */
[----:B------:R-:W-:Y:S01]  /*0510*/  IMAD.IADD R0, R3, 0x1, R44 ;  /* 0x0000000103007824 */ /* 0x000fe200078e022c */
[----:B------:R-:W-:-:S02]  /*0520*/  SHF.R.U32.HI R56, RZ, 0x2, R4 ;  /* 0x00000002ff387819 */ /* 0x000fc40000011604 */
[----:B------:R-:W-:Y:S02]  /*0530*/  LOP3.LUT R3, R2, 0x3f, RZ, 0xc0, !PT ;  /* 0x0000003f02037812 */ /* 0x000fe400078ec0ff */
[C---:B------:R-:W-:Y:S02]  /*0540*/  PRMT R2, R0.reuse, 0x9910, RZ ;  /* 0x0000991000027816 */ /* 0x040fe400000000ff */
[----:B------:R-:W-:Y:S02]  /*0550*/  LOP3.LUT R0, R0, 0xff, RZ, 0xc0, !PT ;  /* 0x000000ff00007812 */ /* 0x000fe400078ec0ff */
[----:B------:R-:W-:Y:S02]  /*0560*/  PRMT R4, R56, 0x9910, RZ ;  /* 0x0000991038047816 */ /* 0x000fe400000000ff */
[----:B------:R-:W-:Y:S01]  /*0570*/  LOP3.LUT R43, R43, 0xffff, RZ, 0xc0, !PT ;  /* 0x0000ffff2b2b7812 */ /* 0x000fe200078ec0ff */
[C---:B------:R-:W-:Y:S01]  /*0580*/  VIADD R58, R0.reuse, 0x7 ;  /* 0x00000007003a7836 */ /* 0x040fe20000000000 */
[----:B------:R-:W-:Y:S01]  /*0590*/  @P0 IADD3 R58, PT, PT, R0, RZ, RZ ;  /* 0x000000ff003a0210 */ /* 0x000fe20007ffe0ff */
[----:B------:R-:W-:Y:S01]  /*05a0*/  IMAD R55, R4, 0xe, R2 ;  /* 0x0000000e04377824 */ /* 0x000fe200078e0202 */
[----:B------:R-:W-:Y:S01]  /*05b0*/  LOP3.LUT R2, R57, 0xffff, RZ, 0xc0, !PT ;  /* 0x0000ffff39027812 */ /* 0x000fe200078ec0ff */
[----:B------:R-:W-:Y:S01]  /*05c0*/  VIADD R0, R44, 0x28 ;  /* 0x000000282c007836 */ /* 0x000fe20000000000 */
[----:B------:R-:W-:Y:S01]  /*05d0*/  LOP3.LUT R48, R3, 0x1f00, R48, 0xf8, !PT ;  /* 0x00001f0003307812 */ /* 0x000fe200078ef830 */
[----:B------:R-:W-:Y:S01]  /*05e0*/  IMAD R43, R43, 0xe, R58 ;  /* 0x0000000e2b2b7824 */ /* 0x000fe200078e023a */
[----:B------:R-:W-:Y:S01]  /*05f0*/  LEA R2, R2, UR4, 0xa ;  /* 0x0000000402027c11 */ /* 0x000fe2000f8e50ff */
[----:B------:R-:W-:Y:S01]  /*0600*/  UMOV UR4, URZ ;  /* 0x000000ff00047c82 */ /* 0x000fe20008000000 */
[----:B------:R-:W-:-:S02]  /*0610*/  LOP3.LUT R0, R0, 0x3f, RZ, 0xc0, !PT ;  /* 0x0000003f00007812 */ /* 0x000fc400078ec0ff */
[----:B------:R-:W-:Y:S01]  /*0620*/  LOP3.LUT R55, R55, 0xff, RZ, 0xc0, !PT ;  /* 0x000000ff37377812 */ /* 0x000fe200078ec0ff */
[----:B------:R-:W-:Y:S01]  /*0630*/  VIADD R46, R2, 0x1000 ;  /* 0x00001000022e7836 */ /* 0x000fe20000000000 */
[----:B0--3--:R-:W-:-:S07]  /*0640*/  LOP3.LUT R47, R0, 0x1f00, R47, 0xf8, !PT ;  /* 0x00001f00002f7812 */ /* 0x009fce00078ef82f */
.L_x_2:
[----:B------:R-:W0:Y:S01]  /*0650*/  LDC.64 R2, c[0x0][0x380] ;  /* 0x0000e000ff027b82 */ /* 0x000e220000000a00 */
[----:B------:R-:W-:-:S05]  /*0660*/  MOV R0, UR4 ;  /* 0x0000000400007c02 */ /* 0x000fca0008000f00 */
[----:B------:R-:W-:-:S04]  /*0670*/  IMAD R5, R0, 0x3100, R43 ;  /* 0x0000310000057824 */ /* 0x000fc800078e022b */
[----:B0-----:R-:W-:-:S05]  /*0680*/  IMAD.WIDE.U32 R2, R5, 0x4, R2 ;  /* 0x0000000405027825 */ /* 0x001fca00078e0002 */
[----:B------:R-:W2:Y:S04]  /*0690*/  LDG.E.CONSTANT R9, desc[UR10][R2.64] ;  /* 0x0000000a02097981 */ /* 0x000ea8000c1e9900 */
[----:B------:R-:W3:Y:S04]  /*06a0*/  LDG.E.CONSTANT R17, desc[UR10][R2.64+0x620] ;  /* 0x0006200a02117981 */ /* 0x000ee8000c1e9900 */
[----:B-1----:R-:W4:Y:S01]  /*06b0*/  LDG.E.CONSTANT R19, desc[UR10][R2.64+0xc40] ;  /* 0x000c400a02137981 */ /* 0x002f22000c1e9900 */
[C---:B------:R-:W-:Y:S01]  /*06c0*/  VIADD R4, R44.reuse, 0x10 ;  /* 0x000000102c047836 */ /* 0x040fe20000000000 */
[----:B------:R-:W0:Y:S01]  /*06d0*/  S2UR UR9, SR_CgaCtaId ;  /* 0x00000000000979c3 */ /* 0x000e220000008800 */
[C---:B------:R-:W-:Y:S01]  /*06e0*/  SHF.L.U32 R0, R44.reuse, 0x2, RZ ;  /* 0x000000022c007819 */ /* 0x040fe200000006ff */
[----:B------:R-:W-:Y:S01]  /*06f0*/  USHF.L.U32 UR6, UR7, 0xc, URZ ;  /* 0x0000000c07067899 */ /* 0x000fe200080006ff */
[----:B------:R-:W-:Y:S01]  /*0700*/  VIADD R10, R44, 0x18 ;  /* 0x000000182c0a7836 */ /* 0x000fe20000000000 */
[----:B------:R-:W-:Y:S01]  /*0710*/  LOP3.LUT R6, R4, 0x3f, RZ, 0xc0, !PT ;  /* 0x0000003f04067812 */ /* 0x000fe200078ec0ff */
[----:B------:R-:W-:Y:S01]  /*0720*/  UMOV UR5, 0x400 ;  /* 0x0000040000057882 */ /* 0x000fe20000000000 */
[----:B------:R-:W-:Y:S01]  /*0730*/  VIADD R7, R0, 0xc40 ;  /* 0x00000c4000077836 */ /* 0x000fe20000000000 */
[----:B------:R-:W-:Y:S01]  /*0740*/  ULOP3.LUT UR6, UR6, 0x7fffe000, URZ, 0xc0, !UPT ;  /* 0x7fffe00006067892 */ /* 0x000fe2000f8ec0ff */
[----:B------:R-:W1:Y:S01]  /*0750*/  LDC.64 R4, c[0x0][0x388] ;  /* 0x0000e200ff047b82 */ /* 0x000e620000000a00 */
[----:B------:R-:W-:Y:S01]  /*0760*/  LOP3.LUT R13, R44, 0x3f, RZ, 0xc0, !PT ;  /* 0x0000003f2c0d7812 */ /* 0x000fe200078ec0ff */
[----:B------:R-:W-:Y:S01]  /*0770*/  VIADD R12, R0, 0x1260 ;  /* 0x00001260000c7836 */ /* 0x000fe20000000000 */
[----:B------:R-:W-:Y:S01]  /*0780*/  LOP3.LUT R8, R6, 0x1f00, R7, 0xf8, !PT ;  /* 0x00001f0006087812 */ /* 0x000fe200078ef807 */
[----:B------:R-:W-:Y:S01]  /*0790*/  ULEA UR6, UR4, UR6, 0x6 ;  /* 0x0000000604067291 */ /* 0x000fe2000f8e30ff */
[----:B------:R-:W-:Y:S01]  /*07a0*/  IADD3 R6, PT, PT, R44, 0x14, RZ ;  /* 0x000000142c067810 */ /* 0x000fe20007ffe0ff */
[----:B------:R-:W5:Y:S01]  /*07b0*/  LDG.E.CONSTANT R31, desc[UR10][R2.64+0x1ea0] ;  /* 0x001ea00a021f7981 */ /* 0x000f62000c1e9900 */
[----:B------:R-:W-:-:S02]  /*07c0*/  IADD3 R7, PT, PT, R0, 0xf50, RZ ;  /* 0x00000f5000077810 */ /* 0x000fc40007ffe0ff */
[----:B------:R-:W-:Y:S01]  /*07d0*/  LOP3.LUT R6, R6, 0x3f, RZ, 0xc0, !PT ;  /* 0x0000003f06067812 */ /* 0x000fe200078ec0ff */
[----:B------:R-:W5:Y:S01]  /*07e0*/  LDG.E.CONSTANT R33, desc[UR10][R2.64+0x24c0] ;  /* 0x0024c00a02217981 */ /* 0x000f62000c1e9900 */
[----:B------:R-:W-:Y:S02]  /*07f0*/  LOP3.LUT R11, R10, 0x3f, RZ, 0xc0, !PT ;  /* 0x0000003f0a0b7812 */ /* 0x000fe400078ec0ff */
[----:B------:R-:W-:Y:S01]  /*0800*/  LOP3.LUT R10, R6, 0x1f00, R7, 0xf8, !PT ;  /* 0x00001f00060a7812 */ /* 0x000fe200078ef807 */
[----:B------:R-:W5:Y:S01]  /*0810*/  LDG.E.CONSTANT R35, desc[UR10][R2.64+0x2ae0] ;  /* 0x002ae00a02237981 */ /* 0x000f62000c1e9900 */
[----:B------:R-:W-:Y:S01]  /*0820*/  LOP3.LUT R6, R13, 0x300, R0, 0xf8, !PT ;  /* 0x000003000d067812 */ /* 0x000fe200078ef800 */
[----:B0-----:R-:W-:Y:S01]  /*0830*/  ULEA UR5, UR9, UR5, 0x18 ;  /* 0x0000000509057291 */ /* 0x001fe2000f8ec0ff */
[----:B------:R-:W-:Y:S02]  /*0840*/  BAR.SYNC.DEFER_BLOCKING 0x0 ;  /* 0x0000000000007b1d */ /* 0x000fe40000010000 */
[----:B------:R-:W-:-:S02]  /*0850*/  IADD3 R7, PT, PT, R6, UR6, RZ ;  /* 0x0000000606077c10 */ /* 0x000fc4000fffe0ff */
[----:B------:R-:W-:Y:S02]  /*0860*/  ISETP.GT.U32.AND P0, PT, R44, 0x57, PT ;  /* 0x000000572c00780c */ /* 0x000fe40003f04070 */
[----:B------:R-:W-:Y:S01]  /*0870*/  IADD3 R25, PT, PT, R51, UR6, RZ ;  /* 0x0000000633197c10 */ /* 0x000fe2000fffe0ff */
[----:B-1----:R-:W-:Y:S01]  /*0880*/  IMAD.WIDE.U32 R6, R7, 0x4, R4 ;  /* 0x0000000407067825 */ /* 0x002fe200078e0004 */
[----:B------:R-:W-:Y:S01]  /*0890*/  LOP3.LUT R12, R11, 0x1700, R12, 0xf8, !PT ;  /* 0x000017000b0c7812 */ /* 0x000fe200078ef80c */
[----:B------:R-:W5:Y:S01]  /*08a0*/  LDG.E.CONSTANT R37, desc[UR10][R2.64+0x3100] ;  /* 0x0031000a02257981 */ /* 0x000f62000c1e9900 */
[----:B------:R-:W-:Y:S01]  /*08b0*/  IADD3 R13, PT, PT, R10, UR6, RZ ;  /* 0x000000060a0d7c10 */ /* 0x000fe2000fffe0ff */
[----:B------:R-:W-:Y:S01]  /*08c0*/  VIADD R21, R53, UR6 ;  /* 0x0000000635157c36 */ /* 0x000fe20008000000 */
[----:B------:R-:W-:Y:S01]  /*08d0*/  IADD3 R15, PT, PT, R12, UR6, RZ ;  /* 0x000000060c0f7c10 */ /* 0x000fe2000fffe0ff */
[----:B------:R-:W-:Y:S01]  /*08e0*/  VIADD R11, R8, UR6 ;  /* 0x00000006080b7c36 */ /* 0x000fe20008000000 */
[----:B------:R-:W-:Y:S01]  /*08f0*/  IADD3 R23, PT, PT, R52, UR6, RZ ;  /* 0x0000000634177c10 */ /* 0x000fe2000fffe0ff */
[----:B------:R-:W-:Y:S01]  /*0900*/  VIADD R27, R50, UR6 ;  /* 0x00000006321b7c36 */ /* 0x000fe20008000000 */
[----:B------:R-:W-:Y:S01]  /*0910*/  IADD3 R29, PT, PT, R49, UR6, RZ ;  /* 0x00000006311d7c10 */ /* 0x000fe2000fffe0ff */
[----:B------:R-:W5:Y:S01]  /*0920*/  LDG.E.CONSTANT R39, desc[UR10][R2.64+0x3720] ;  /* 0x0037200a02277981 */ /* 0x000f62000c1e9900 */
[----:B------:R-:W-:Y:S01]  /*0930*/  IADD3 R26, PT, PT, R48, UR6, RZ ;  /* 0x00000006301a7c10 */ /* 0x000fe2000fffe0ff */
[----:B------:R-:W-:-:S02]  /*0940*/  @!P0 VIADD R36, R47, UR6 ;  /* 0x000000062f248c36 */ /* 0x000fc40008000000 */
[--C-:B------:R-:W-:Y:S01]  /*0950*/  IMAD.WIDE.U32 R10, R11, 0x4, R4.reuse ;  /* 0x000000040b0a7825 */ /* 0x100fe200078e0004 */
[----:B------:R-:W5:Y:S03]  /*0960*/  LDG.E.CONSTANT R41, desc[UR10][R2.64+0x4980] ;  /* 0x0049800a02297981 */ /* 0x000f66000c1e9900 */
[--C-:B------:R-:W-:Y:S01]  /*0970*/  IMAD.WIDE.U32 R12, R13, 0x4, R4.reuse ;  /* 0x000000040d0c7825 */ /* 0x100fe200078e0004 */
[----:B------:R-:W5:Y:S03]  /*0980*/  LDG.E.CONSTANT R45, desc[UR10][R2.64+0x4fa0] ;  /* 0x004fa00a022d7981 */ /* 0x000f66000c1e9900 */
[--C-:B------:R-:W-:Y:S01]  /*0990*/  IMAD.WIDE.U32 R14, R15, 0x4, R4.reuse ;  /* 0x000000040f0e7825 */ /* 0x100fe200078e0004 */
[----:B------:R-:W5:Y:S04]  /*09a0*/  LDG.E.CONSTANT R11, desc[UR10][R10.64] ;  /* 0x0000000a0a0b7981 */ /* 0x000f68000c1e9900 */
        /* <DEDUP_REMOVED lines=15> */
[----:B--2---:R0:W-:Y:S04]  /*0aa0*/  STS [R0+UR5], R9 ;  /* 0x0000000900007988 */ /* 0x0041e80008000805 */
[----:B---3--:R1:W-:Y:S04]  /*0ab0*/  STS [R0+UR5+0x310], R17 ;  /* 0x0003101100007988 */ /* 0x0083e80008000805 */
[----:B----4-:R2:W-:Y:S04]  /*0ac0*/  STS [R0+UR5+0x620], R19 ;  /* 0x0006201300007988 */ /* 0x0105e80008000805 */
[----:B0-----:R0:W3:Y:S01]  /*0ad0*/  LDG.E.CONSTANT R9, desc[UR10][R6.64] ;  /* 0x0000000a06097981 */ /* 0x0010e2000c1e9900 */
[----:B-1----:R-:W-:-:S04]  /*0ae0*/  IMAD.WIDE.U32 R16, R21, 0x4, R4 ;  /* 0x0000000415107825 */ /* 0x002fc800078e0004 */
[--C-:B--2---:R-:W-:Y:S02]  /*0af0*/  IMAD.WIDE.U32 R18, R23, 0x4, R4.reuse ;  /* 0x0000000417127825 */ /* 0x104fe400078e0004 */
[----:B------:R-:W2:Y:S02]  /*0b00*/  LDG.E.CONSTANT R17, desc[UR10][R16.64] ;  /* 0x0000000a10117981 */ /* 0x000ea4000c1e9900 */
[--C-:B0-----:R-:W-:Y:S02]  /*0b10*/  IMAD.WIDE.U32 R6, R25, 0x4, R4.reuse ;  /* 0x0000000419067825 */ /* 0x101fe400078e0004 */
[----:B------:R-:W4:Y:S02]  /*0b20*/  LDG.E.CONSTANT R19, desc[UR10][R18.64] ;  /* 0x0000000a12137981 */ /* 0x000f24000c1e9900 */
[--C-:B------:R-:W-:Y:S02]  /*0b30*/  IMAD.WIDE.U32 R22, R27, 0x4, R4.reuse ;  /* 0x000000041b167825 */ /* 0x100fe400078e0004 */
[----:B------:R0:W4:Y:S02]  /*0b40*/  LDG.E.CONSTANT R21, desc[UR10][R6.64] ;  /* 0x0000000a06157981 */ /* 0x000124000c1e9900 */
[----:B------:R-:W-:-:S02]  /*0b50*/  IMAD.WIDE.U32 R24, R29, 0x4, R4 ;  /* 0x000000041d187825 */ /* 0x000fc400078e0004 */
[----:B------:R-:W4:Y:S04]  /*0b60*/  LDG.E.CONSTANT R32, desc[UR10][R22.64] ;  /* 0x0000000a16207981 */ /* 0x000f28000c1e9900 */
[----:B------:R-:W4:Y:S01]  /*0b70*/  LDG.E.CONSTANT R34, desc[UR10][R24.64] ;  /* 0x0000000a18227981 */ /* 0x000f22000c1e9900 */
[----:B0-----:R-:W-:-:S03]  /*0b80*/  IMAD.WIDE.U32 R6, R26, 0x4, R4 ;  /* 0x000000041a067825 */ /* 0x001fc600078e0004 */
[----:B------:R-:W3:Y:S01]  /*0b90*/  LDG.E.CONSTANT R27, desc[UR10][R2.64+0x1260] ;  /* 0x0012600a021b7981 */ /* 0x000ee2000c1e9900 */
[----:B------:R-:W-:-:S03]  /*0ba0*/  @!P0 IMAD.WIDE.U32 R4, R36, 0x4, R4 ;  /* 0x0000000424048825 */ /* 0x000fc600078e0004 */
[----:B------:R-:W2:Y:S04]  /*0bb0*/  LDG.E.CONSTANT R29, desc[UR10][R2.64+0x1880] ;  /* 0x0018800a021d7981 */ /* 0x000ea8000c1e9900 */
[----:B------:R-:W4:Y:S04]  /*0bc0*/  LDG.E.CONSTANT R23, desc[UR10][R2.64+0x3d40] ;  /* 0x003d400a02177981 */ /* 0x000f28000c1e9900 */
[----:B------:R-:W4:Y:S04]  /*0bd0*/  LDG.E.CONSTANT R25, desc[UR10][R2.64+0x4360] ;  /* 0x0043600a02197981 */ /* 0x000f28000c1e9900 */
[----:B------:R-:W4:Y:S04]  /*0be0*/  LDG.E.CONSTANT R16, desc[UR10][R2.64+0x9300] ;  /* 0x0093000a02107981 */ /* 0x000f28000c1e9900 */
[----:B------:R-:W4:Y:S04]  /*0bf0*/  LDG.E.CONSTANT R18, desc[UR10][R2.64+0x9920] ;  /* 0x0099200a02127981 */ /* 0x000f28000c1e9900 */
[----:B------:R-:W4:Y:S04]  /*0c00*/  LDG.E.CONSTANT R22, desc[UR10][R2.64+0xa560] ;  /* 0x00a5600a02167981 */ /* 0x000f28000c1e9900 */
[----:B------:R-:W4:Y:S04]  /*0c10*/  LDG.E.CONSTANT R24, desc[UR10][R2.64+0xab80] ;  /* 0x00ab800a02187981 */ /* 0x000f28000c1e9900 */
[----:B------:R-:W4:Y:S04]  /*0c20*/  LDG.E.CONSTANT R26, desc[UR10][R2.64+0xb1a0] ;  /* 0x00b1a00a021a7981 */ /* 0x000f28000c1e9900 */
[----:B------:R-:W4:Y:S04]  /*0c30*/  LDG.E.CONSTANT R7, desc[UR10][R6.64] ;  /* 0x0000000a06077981 */ /* 0x000f28000c1e9900 */
[----:B------:R-:W4:Y:S04]  /*0c40*/  @!P0 LDG.E.CONSTANT R5, desc[UR10][R4.64] ;  /* 0x0000000a04058981 */ /* 0x000f28000c1e9900 */
[----:B-----5:R0:W-:Y:S04]  /*0c50*/  STS [R0+UR5+0xf50], R31 ;  /* 0x000f501f00007988 */ /* 0x0201e80008000805 */
[----:B------:R0:W-:Y:S04]  /*0c60*/  STS [R0+UR5+0x1260], R33 ;  /* 0x0012602100007988 */ /* 0x0001e80008000805 */
        /* <DEDUP_REMOVED lines=17> */
[----:B------:R0:W-:Y:S01]  /*0d80*/  STS [R0+UR5+0x5ef0], R30 ;  /* 0x005ef01e00007988 */ /* 0x0001e20008000805 */
[----:B------:R-:W-:-:S04]  /*0d90*/  UIADD3 UR4, UPT, UPT, UR4, 0x1, URZ ;  /* 0x0000000104047890 */ /* 0x000fc8000fffe0ff */
[----:B------:R-:W-:Y:S01]  /*0da0*/  UISETP.NE.AND UP1, UPT, UR4, 0x4, UPT ;  /* 0x000000040400788c */ /* 0x000fe2000bf25270 */
[----:B---3--:R0:W-:Y:S04]  /*0db0*/  STS [R0+UR5+0x930], R27 ;  /* 0x0009301b00007988 */ /* 0x0081e80008000805 */
[----:B--2---:R0:W-:Y:S04]  /*0dc0*/  STS [R0+UR5+0xc40], R29 ;  /* 0x000c401d00007988 */ /* 0x0041e80008000805 */
[----:B----4-:R0:W-:Y:S04]  /*0dd0*/  STS [R0+UR5+0x1ea0], R23 ;  /* 0x001ea01700007988 */ /* 0x0101e80008000805 */
[----:B------:R0:W-:Y:S04]  /*0de0*/  STS [R0+UR5+0x21b0], R25 ;  /* 0x0021b01900007988 */ /* 0x0001e80008000805 */
[----:B------:R0:W-:Y:S04]  /*0df0*/  STS [R0+UR5+0x4980], R16 ;  /* 0x0049801000007988 */ /* 0x0001e80008000805 */
[----:B------:R0:W-:Y:S04]  /*0e00*/  STS [R0+UR5+0x4c90], R18 ;  /* 0x004c901200007988 */ /* 0x0001e80008000805 */
[----:B------:R0:W-:Y:S04]  /*0e10*/  STS [R0+UR5+0x52b0], R22 ;  /* 0x0052b01600007988 */ /* 0x0001e80008000805 */
[----:B------:R0:W-:Y:S04]  /*0e20*/  STS [R0+UR5+0x55c0], R24 ;  /* 0x0055c01800007988 */ /* 0x0001e80008000805 */
[----:B------:R0:W-:Y:S04]  /*0e30*/  STS [R0+UR5+0x58d0], R26 ;  /* 0x0058d01a00007988 */ /* 0x0001e80008000805 */
[----:B------:R0:W-:Y:S04]  /*0e40*/  STS [R54], R9 ;  /* 0x0000000936007388 */ /* 0x0001e80000000800 */
[----:B------:R0:W-:Y:S04]  /*0e50*/  STS [R54+0xc40], R11 ;  /* 0x000c400b36007388 */ /* 0x0001e80000000800 */
        /* <DEDUP_REMOVED lines=8> */
[----:B------:R0:W-:Y:S01]  /*0ee0*/  @!P0 STS [R54+0x1ea0], R5 ;  /* 0x001ea00536008388 */ /* 0x0001e20000000800 */
[----:B------:R-:W-:Y:S01]  /*0ef0*/  UMOV UR5, URZ ;  /* 0x000000ff00057c82 */ /* 0x000fe20008000000 */
[----:B------:R-:W-:Y:S06]  /*0f00*/  BAR.SYNC.DEFER_BLOCKING 0x0 ;  /* 0x0000000000007b1d */ /* 0x000fec0000010000 */
.L_x_1:
[----:B-1----:R-:W1:Y:S01]  /*0f10*/  S2UR UR9, SR_CgaCtaId ;  /* 0x00000000000979c3 */ /* 0x002e620000008800 */
[----:B0-----:R-:W-:Y:S01]  /*0f20*/  MOV R0, UR5 ;  /* 0x0000000500007c02 */ /* 0x001fe20008000f00 */
[----:B------:R-:W-:Y:S01]  /*0f30*/  UMOV UR6, 0x400 ;  /* 0x0000040000067882 */ /* 0x000fe20000000000 */
[----:B------:R-:W-:Y:S01]  /*0f40*/  MOV R45, UR5 ;  /* 0x00000005002d7c02 */ /* 0x000fe20008000f00 */
[----:B------:R-:W-:Y:S02]  /*0f50*/  UIADD3 UR5, UPT, UPT, UR5, 0x1, URZ ;  /* 0x0000000105057890 */ /* 0x000fe4000fffe0ff */
[----:B------:R-:W-:Y:S02]  /*0f60*/  IMAD R0, R0, 0x620, R55 ;  /* 0x0000062000007824 */ /* 0x000fe400078e0237 */
[----:B------:R-:W-:Y:S01]  /*0f70*/  IMAD R45, R45, 0x40, R46 ;  /* 0x000000402d2d7824 */ /* 0x000fe200078e022e */
[----:B------:R-:W-:Y:S02]  /*0f80*/  UISETP.NE.AND UP2, UPT, UR5, 0x4, UPT ;  /* 0x000000040500788c */ /* 0x000fe4000bf45270 */
[----:B-1----:R-:W-:-:S03]  /*0f90*/  ULEA UR6, UR9, UR6, 0x18 ;  /* 0x0000000609067291 */ /* 0x002fc6000f8ec0ff */
[----:B------:R-:W-:-:S03]  /*0fa0*/  UMOV UR9, 0x1000 ;  /* 0x0000100000097882 */ /* 0x000fc60000000000 */
[----:B------:R-:W-:Y:S01]  /*0fb0*/  LEA R16, R0, UR6, 0x2 ;  /* 0x0000000600107c11 */ /* 0x000fe2000f8e10ff */
[----:B------:R-:W-:-:S04]  /*0fc0*/  UMOV UR6, UR8 ;  /* 0x0000000800067c82 */ /* 0x000fc80008000000 */
[----:B------:R0:W1:Y:S04]  /*0fd0*/  LDS R3, [R16] ;  /* 0x0000000010037984 */ /* 0x0000680000000800 */
[----:B------:R0:W2:Y:S04]  /*0fe0*/  LDS R0, [R16+0x1c] ;  /* 0x00001c0010007984 */ /* 0x0000a80000000800 */
[----:B------:R0:W3:Y:S04]  /*0ff0*/  LDS R2, [R16+0x188] ;  /* 0x0001880010027984 */ /* 0x0000e80000000800 */
[----:B------:R0:W4:Y:S04]  /*1000*/  LDS R4, [R16+0x1a4] ;  /* 0x0001a40010047984 */ /* 0x0001280000000800 */
[----:B------:R0:W0:Y:S04]  /*1010*/  LDS R5, [R16+0x310] ;  /* 0x0003100010057984 */ /* 0x0000280000000800 */
        /* <DEDUP_REMOVED lines=26> */
[----:B-1234-:R0:W0:Y:S02]  /*11c0*/  LDS R42, [R16+0x1714] ;  /* 0x00171400102a7984 */ /* 0x01e0240000000800 */
.L_x_0:
[----:B------:R-:W2:Y:S04]  /*11d0*/  LDL.64 R20, [UR6+-0x20] ;  /* 0xffffe006ff147983 */ /* 0x000ea80008100a00 */
[----:B------:R-:W3:Y:S01]  /*11e0*/  LDL.64 R32, [UR6] ;  /* 0x00000006ff207983 */ /* 0x000ee20008100a00 */
[----:B------:R-:W-:-:S03]  /*11f0*/  UIADD3 UR9, UPT, UPT, UR9, 0x100, URZ ;  /* 0x0000010009097890 */ /* 0x000fc6000fffe0ff */
[----:B01----:R-:W2:Y:S01]  /*1200*/  LDS.128 R16, [R45+-0x1000] ;  /* 0xfff000002d107984 */ /* 0x003ea20000000c00 */
[----:B------:R-:W-:Y:S01]  /*1210*/  UISETP.NE.AND UP0, UPT, UR9, 0x1400, UPT ;  /* 0x000014000900788c */ /* 0x000fe2000bf05270 */
[-C--:B--2---:R-:W-:Y:S01]  /*1220*/  FFMA R23, R3, R16.reuse, R20 ;  /* 0x0000001003177223 */ /* 0x084fe20000000014 */
[----:B------:R-:W-:-:S03]  /*1230*/  FFMA R21, R0, R16, R21 ;  /* 0x0000001000157223 */ /* 0x000fc60000000015 */
[-C--:B------:R-:W-:Y:S01]  /*1240*/  FFMA R16, R2, R17.reuse, R23 ;  /* 0x0000001102107223 */ /* 0x080fe20000000017 */
[----:B------:R-:W-:Y:S02]  /*1250*/  FFMA R60, R4, R17, R21 ;  /* 0x00000011043c7223 */ /* 0x000fe40000000015 */
[----:B------:R-:W0:Y:S01]  /*1260*/  LDS.128 R20, [R45+-0xff0] ;  /* 0xfff010002d147984 */ /* 0x000e220000000c00 */
[-C--:B------:R-:W-:Y:S01]  /*1270*/  FFMA R17, R5, R18.reuse, R16 ;  /* 0x0000001205117223 */ /* 0x080fe20000000010 */
[----:B------:R-:W-:-:S03]  /*1280*/  FFMA R59, R7, R18, R60 ;  /* 0x00000012073b7223 */ /* 0x000fc6000000003c */
[-C--:B------:R-:W-:Y:S01]  /*1290*/  FFMA R16, R6, R19.reuse, R17 ;  /* 0x0000001306107223 */ /* 0x080fe20000000011 */
[----:B------:R-:W-:-:S03]  /*12a0*/  FFMA R18, R8, R19, R59 ;  /* 0x0000001308127223 */ /* 0x000fc6000000003b */
[-C--:B0-----:R-:W-:Y:S01]  /*12b0*/  FFMA R17, R9, R20.reuse, R16 ;  /* 0x0000001409117223 */ /* 0x081fe20000000010 */
        /* <DEDUP_REMOVED lines=21> */
[----:B------:R-:W3:Y:S02]  /*1410*/  LDS.128 R16, [R45] ;  /* 0x000000002d107984 */ /* 0x000ee40000000c00 */
[----:B------:R-:W-:Y:S01]  /*1420*/  FFMA R59, R41, R22, R60 ;  /* 0x00000016293b7223 */ /* 0x000fe2000000003c */
[-C--:B---3--:R-:W-:Y:S01]  /*1430*/  FFMA R21, R3, R16.reuse, R32 ;  /* 0x0000001003157223 */ /* 0x088fe20000000020 */
[----:B------:R-:W-:-:S03]  /*1440*/  FFMA R33, R0, R16, R33 ;  /* 0x0000001000217223 */ /* 0x000fc60000000021 */
[-C--:B------:R-:W-:Y:S01]  /*1450*/  FFMA R16, R2, R17.reuse, R21 ;  /* 0x0000001102107223 */ /* 0x080fe20000000015 */
[----:B------:R-:W-:-:S03]  /*1460*/  FFMA R32, R4, R17, R33 ;  /* 0x0000001104207223 */ /* 0x000fc60000000021 */
[-C--:B------:R-:W-:Y:S01]  /*1470*/  FFMA R17, R5, R18.reuse, R16 ;  /* 0x0000001205117223 */ /* 0x080fe20000000010 */
[----:B------:R-:W-:-:S03]  /*1480*/  FFMA R21, R7, R18, R32 ;  /* 0x0000001207157223 */ /* 0x000fc60000000020 */
[-C--:B------:R-:W-:Y:S01]  /*1490*/  FFMA R32, R6, R19.reuse, R17 ;  /* 0x0000001306207223 */ /* 0x080fe20000000011 */
[----:B------:R-:W-:Y:S02]  /*14a0*/  FFMA R62, R8, R19, R21 ;  /* 0x00000013083e7223 */ /* 0x000fe40000000015 */
[----:B------:R-:W0:Y:S02]  /*14b0*/  LDS.128 R16, [R45+0x10] ;  /* 0x000010002d107984 */ /* 0x000e240000000c00 */
[-C--:B0-----:R-:W-:Y:S01]  /*14c0*/  FFMA R21, R9, R16.reuse, R32 ;  /* 0x0000001009157223 */ /* 0x081fe20000000020 */
        /* <DEDUP_REMOVED lines=16> */
[----:B------:R0:W1:Y:S02]  /*15d0*/  LDS.128 R16, [R45+0x30] ;  /* 0x000030002d107984 */ /* 0x0000640000000c00 */
[----:B0-----:R-:W-:Y:S01]  /*15e0*/  IADD3 R45, PT, PT, R45, 0x100, RZ ;  /* 0x000001002d2d7810 */ /* 0x001fe20007ffe0ff */
[-C--:B-1----:R-:W-:Y:S01]  /*15f0*/  FFMA R21, R35, R16.reuse, R32 ;  /* 0x0000001023157223 */ /* 0x082fe20000000020 */
[----:B------:R-:W-:-:S03]  /*1600*/  FFMA R33, R37, R16, R62 ;  /* 0x0000001025217223 */ /* 0x000fc6000000003e */
[-C--:B------:R-:W-:Y:S01]  /*1610*/  FFMA R21, R36, R17.reuse, R21 ;  /* 0x0000001124157223 */ /* 0x080fe20000000015 */
[----:B------:R-:W-:Y:S01]  /*1620*/  FFMA R33, R38, R17, R33 ;  /* 0x0000001126217223 */ /* 0x000fe20000000021 */
[C---:B------:R-:W-:Y:S02]  /*1630*/  FFMA R17, R39.reuse, R22, R20 ;  /* 0x0000001627117223 */ /* 0x040fe40000000014 */
[-C--:B------:R-:W-:Y:S01]  /*1640*/  FFMA R16, R39, R18.reuse, R21 ;  /* 0x0000001227107223 */ /* 0x080fe20000000015 */
[----:B------:R-:W-:Y:S01]  /*1650*/  FFMA R33, R41, R18, R33 ;  /* 0x0000001229217223 */ /* 0x000fe20000000021 */
[-C--:B------:R-:W-:Y:S01]  /*1660*/  FFMA R22, R40, R23.reuse, R17 ;  /* 0x0000001728167223 */ /* 0x080fe20000000011 */
[----:B------:R-:W-:Y:S01]  /*1670*/  FFMA R23, R42, R23, R59 ;  /* 0x000000172a177223 */ /* 0x000fe2000000003b */
[-C--:B------:R-:W-:Y:S01]  /*1680*/  FFMA R18, R40, R19.reuse, R16 ;  /* 0x0000001328127223 */ /* 0x080fe20000000010 */
[----:B------:R-:W-:-:S03]  /*1690*/  FFMA R19, R42, R19, R33 ;  /* 0x000000132a137223 */ /* 0x000fc60000000021 */
[----:B------:R1:W-:Y:S04]  /*16a0*/  STL.64 [UR6+-0x20], R22 ;  /* 0xffffe016ff007987 */ /* 0x0003e80008100a06 */
[----:B------:R1:W-:Y:S01]  /*16b0*/  STL.64 [UR6], R18 ;  /* 0x00000012ff007987 */ /* 0x0003e20008100a06 */
[----:B------:R-:W-:Y:S01]  /*16c0*/  UIADD3 UR6, UPT, UPT, UR6, 0x8, URZ ;  /* 0x0000000806067890 */ /* 0x000fe2000fffe0ff */
[----:B------:R-:W-:Y:S11]  /*16d0*/  BRA.U UP0, `(.L_x_0) ;  /* 0xfffffff900bc7547 */ /* 0x000ff6000b83ffff */
[----:B------:R-:W-:Y:S05]  /*16e0*/  BRA.U UP2, `(.L_x_1) ;  /* 0xfffffff902087547 */ /* 0x000fea000b83ffff */
[----:B------:R-:W-:Y:S05]  /*16f0*/  BRA.U UP1, `(.L_x_2) ;  /* 0xffffffed01d47547 */ /* 0x000fea000b83ffff */
[----:B-1----:R-:W2:Y:S04]  /*1700*/  LDL.128 R20, [R1] ;  /* 0x0000000001147983 */ /* 0x002ea80000100c00 */
[----:B------:R-:W3:Y:S04]  /*1710*/  LDL.128 R8, [R1+0x10] ;  /* 0x0000100001087983 */ /* 0x000ee80000100c00 */
[----:B------:R-:W4:Y:S04]  /*1720*/  LDL.128 R12, [R1+0x20] ;  /* 0x00002000010c7983 */ /* 0x000f280000100c00 */
[----:B------:R-:W5:Y:S01]  /*1730*/  LDL.128 R4, [R1+0x30] ;  /* 0x0000300001047983 */ /* 0x000f620000100c00 */
[----:B------:R-:W-:Y:S01]  /*1740*/  UMOV UR5, 0x3340 ;  /* 0x0000334000057882 */ /* 0x000fe20000000000 */
[----:B------:R-:W0:Y:S01]  /*1750*/  LDC.64 R16, c[0x0][0x390] ;  /* 0x0000e400ff107b82 */ /* 0x000e220000000a00 */
[----:B------:R-:W-:-:S02]  /*1760*/  LOP3.LUT R3, R57, 0xffff, RZ, 0xc0, !PT ;  /* 0x0000ffff39037812 */ /* 0x000fc400078ec0ff */
[----:B------:R-:W-:Y:S01]  /*1770*/  MOV R2, UR5 ;  /* 0x0000000500027c02 */ /* 0x000fe20008000f00 */
[----:B------:R-:W-:Y:S01]  /*1780*/  USHF.R.U32.HI UR4, URZ, 0x1, UR7 ;  /* 0x00000001ff047899 */ /* 0x000fe20008011607 */
[----:B------:R-:W-:Y:S01]  /*1790*/  IMAD.MOV.U32 R28, RZ, RZ, 0x310 ;  /* 0x00000310ff1c7424 */ /* 0x000fe200078e00ff */
[----:B------:R-:W-:Y:S02]  /*17a0*/  PRMT R0, R0, 0x3340, R0 ;  /* 0x0000334000007816 */ /* 0x000fe40000000000 */
[----:B------:R-:W-:Y:S02]  /*17b0*/  PRMT R3, R3, R2, 0x1c ;  /* 0x0000001c03037416 */ /* 0x000fe40000000002 */
[----:B------:R-:W-:Y:S02]  /*17c0*/  MOV R19, UR4 ;  /* 0x0000000400137c02 */ /* 0x000fe40008000f00 */
[----:B------:R-:W-:Y:S02]  /*17d0*/  PRMT R3, R3, 0x5410, R0 ;  /* 0x0000541003037816 */ /* 0x000fe40000000000 */
[----:B------:R-:W-:Y:S01]  /*17e0*/  PRMT R28, R28, 0x5410, R56 ;  /* 0x000054101c1c7816 */ /* 0x000fe20000000038 */
[----:B------:R-:W-:-:S04]  /*17f0*/  IMAD R19, R19, 0x1880, R58 ;  /* 0x0000188013137824 */ /* 0x000fc800078e023a */
[----:B------:R-:W-:-:S05]  /*1800*/  IDP.2A.LO.U16.U8 R28, R28, R3, RZ ;  /* 0x000000031c1c7226 */ /* 0x000fca00000010ff */
[----:B------:R-:W-:-:S05]  /*1810*/  IADD3 R19, PT, PT, R19, R28, RZ ;  /* 0x0000001c13137210 */ /* 0x000fca0007ffe0ff */
[----:B0-----:R-:W-:Y:S01]  /*1820*/  IMAD.WIDE.U32 R16, R19, 0x4, R16 ;  /* 0x0000000413107825 */ /* 0x001fe200078e0010 */
[----:B--2---:R-:W-:Y:S02]  /*1830*/  FMNMX R21, RZ, R21, !PT ;  /* 0x00000015ff157209 */ /* 0x004fe40007800000 */
[----:B------:R-:W-:Y:S02]  /*1840*/  FMNMX R3, RZ, R20, !PT ;  /* 0x00000014ff037209 */ /* 0x000fe40007800000 */
[----:B------:R-:W-:Y:S01]  /*1850*/  FMNMX R25, RZ, R22, !PT ;  /* 0x00000016ff197209 */ /* 0x000fe20007800000 */
[----:B------:R0:W-:Y:S01]  /*1860*/  STG.E desc[UR10][R16.64+0x38], R21 ;  /* 0x0000381510007986 */ /* 0x0001e2000c10190a */
[----:B------:R-:W-:Y:S02]  /*1870*/  FMNMX R27, RZ, R23, !PT ;  /* 0x00000017ff1b7209 */ /* 0x000fe40007800000 */
[----:B---3--:R-:W-:Y:S01]  /*1880*/  FMNMX R29, RZ, R11, !PT ;  /* 0x0000000bff1d7209 */ /* 0x008fe20007800000 */
[----:B------:R1:W-:Y:S01]  /*1890*/  STG.E desc[UR10][R16.64], R3 ;  /* 0x0000000310007986 */ /* 0x0003e2000c10190a */
[----:B----4-:R-:W-:-:S02]  /*18a0*/  FMNMX R19, RZ, R12, !PT ;  /* 0x0000000cff137209 */ /* 0x010fc40007800000 */
[----:B------:R-:W-:Y:S01]  /*18b0*/  FMNMX R13, RZ, R13, !PT ;  /* 0x0000000dff0d7209 */ /* 0x000fe20007800000 */
[----:B------:R2:W-:Y:S01]  /*18c0*/  STG.E desc[UR10][R16.64+0x310], R25 ;  /* 0x0003101910007986 */ /* 0x0005e2000c10190a */
[----:B------:R-:W-:Y:S02]  /*18d0*/  FMNMX R23, RZ, R14, !PT ;  /* 0x0000000eff177209 */ /* 0x000fe40007800000 */
[----:B------:R-:W-:Y:S02]  /*18e0*/  FMNMX R15, RZ, R15, !PT ;  /* 0x0000000fff0f7209 */ /* 0x000fe40007800000 */
[----:B0-----:R-:W-:Y:S02]  /*18f0*/  FMNMX R21, RZ, R9, !PT ;  /* 0x00000009ff157209 */ /* 0x001fe40007800000 */
[----:B-----5:R-:W-:Y:S02]  /*1900*/  FMNMX R9, RZ, R4, !PT ;  /* 0x00000004ff097209 */ /* 0x020fe40007800000 */
[----:B-1----:R-:W-:-:S02]  /*1910*/  FMNMX R3, RZ, R8, !PT ;  /* 0x00000008ff037209 */ /* 0x002fc40007800000 */
[----:B------:R-:W-:Y:S02]  /*1920*/  FMNMX R5, RZ, R5, !PT ;  /* 0x00000005ff057209 */ /* 0x000fe40007800000 */
[----:B--2---:R-:W-:Y:S02]  /*1930*/  FMNMX R25, RZ, R10, !PT ;  /* 0x0000000aff197209 */ /* 0x004fe40007800000 */
[----:B------:R-:W-:Y:S02]  /*1940*/  FMNMX R11, RZ, R6, !PT ;  /* 0x00000006ff0b7209 */ /* 0x000fe40007800000 */
[----:B------:R-:W-:Y:S01]  /*1950*/  FMNMX R7, RZ, R7, !PT ;  /* 0x00000007ff077209 */ /* 0x000fe20007800000 */
[----:B------:R-:W-:Y:S04]  /*1960*/  STG.E desc[UR10][R16.64+0x348], R27 ;  /* 0x0003481b10007986 */ /* 0x000fe8000c10190a */
        /* <DEDUP_REMOVED lines=11> */
[----:B------:R-:W-:Y:S01]  /*1a20*/  STG.E desc[UR10][R16.64+0x3a68], R7 ;  /* 0x003a680710007986 */ /* 0x000fe2000c10190a */
[----:B------:R-:W-:Y:S05]  /*1a30*/  EXIT ;  /* 0x000000000000794d */ /* 0x000fea0003800000 */
.L_x_3:
[----:B------:R-:W-:-:S00]  /*1a40*/  BRA `(.L_x_3) ;  /* 0xfffffffc00fc7947 */ /* 0x000fc0000383ffff */
[----:B------:R-:W-:-:S00]  /*1a50*/  NOP ;  /* 0x0000000000007918 */ /* 0x000fc00000000000 */
        /* <DEDUP_REMOVED lines=10> */
.L_x_4:


//--------------------- .nv.shared.candidate3     --------------------------
	.section	.nv.shared.candidate3,"aw",@nobits
	.sectionflags	@""
	.align	4
.nv.shared.candidate3:
	.zero		34304


//--------------------- .nv.shared.reserved.0     --------------------------
	.section	.nv.shared.reserved.0,"aw",@nobits
	.weak		__nv_reservedSMEM_offset_0_alias
	.size		__nv_reservedSMEM_offset_0_alias, 0, 64
	.other		__nv_reservedSMEM_offset_0_alias,@"STO_CUDA_RESERVED_SHARED STV_DEFAULT"
__nv_reservedSMEM_offset_0_alias:
	.zero		0
	.zero		64


//--------------------- .nv.constant0.candidate3  --------------------------
	.section	.nv.constant0.candidate3,"a",@progbits
	.sectionflags	@""
	.align	4
.nv.constant0.candidate3:
	.zero		920


//--------------------- SYMBOLS --------------------------

	.type		.nv.reservedSmem.offset0,@object
	.size		.nv.reservedSmem.offset0,0x4
	.type		.nv.reservedSmem.cap,@object
	.size		.nv.reservedSmem.cap,0x4
